	.headerflags	@"EF_CUDA_TEXMODE_UNIFIED EF_CUDA_64BIT_ADDRESS EF_CUDA_SM89 EF_CUDA_VIRTUAL_SM(EF_CUDA_SM89)"
	.elftype	@"ET_EXEC"


//--------------------- .nv.info                  --------------------------
	.section	.nv.info,"",@"SHT_CUDA_INFO"
	.align	4


	//----- nvinfo : EIATTR_REGCOUNT
	.align		4
        /*0000*/ 	.byte	0x04, 0x2f
        /*0002*/ 	.short	(.L_1 - .L_0)
	.align		4
.L_0:
        /*0004*/ 	.word	index@(r_32_16_8_16_256_4_4_4)
        /*0008*/ 	.word	0x0000004a


	//----- nvinfo : EIATTR_MIN_STACK_SIZE
	.align		4
.L_1:
        /*000c*/ 	.byte	0x04, 0x12
        /*000e*/ 	.short	(.L_3 - .L_2)
	.align		4
.L_2:
        /*0010*/ 	.word	index@(r_32_16_8_16_256_4_4_4)
        /*0014*/ 	.word	0x00000000


	//----- nvinfo : EIATTR_FRAME_SIZE
	.align		4
.L_3:
        /*0018*/ 	.byte	0x04, 0x11
        /*001a*/ 	.short	(.L_5 - .L_4)
	.align		4
.L_4:
        /*001c*/ 	.word	index@(r_32_16_8_16_256_4_4_4)
        /*0020*/ 	.word	0x00000000


	//----- nvinfo : EIATTR_MIN_STACK_SIZE
	.align		4
.L_5:
        /*0024*/ 	.byte	0x04, 0x12
        /*0026*/ 	.short	(.L_7 - .L_6)
	.align		4
.L_6:
        /*0028*/ 	.word	index@(r_32_16_8_16_256_4_4_4)
        /*002c*/ 	.word	0x00000000
.L_7:


//--------------------- .nv.info.r_32_16_8_16_256_4_4_4 --------------------------
	.section	.nv.info.r_32_16_8_16_256_4_4_4,"",@"SHT_CUDA_INFO"
	.sectionflags	@""
	.align	4


	//----- nvinfo : EIATTR_CUDA_API_VERSION
	.align		4
        /*0000*/ 	.byte	0x04, 0x37
        /*0002*/ 	.short	(.L_9 - .L_8)
.L_8:
        /*0004*/ 	.word	0x0000007c


	//----- nvinfo : EIATTR_PARAM_CBANK
	.align		4
.L_9:
        /*0008*/ 	.byte	0x04, 0x0a
        /*000a*/ 	.short	(.L_11 - .L_10)
	.align		4
.L_10:
        /*000c*/ 	.word	index@(.nv.constant0.r_32_16_8_16_256_4_4_4)
        /*0010*/ 	.short	0x0160
        /*0012*/ 	.short	0x0020


	//----- nvinfo : EIATTR_CBANK_PARAM_SIZE
	.align		4
.L_11:
        /*0014*/ 	.byte	0x03, 0x19
        /*0016*/ 	.short	0x0020


	//----- nvinfo : EIATTR_KPARAM_INFO
	.align		4
        /*0018*/ 	.byte	0x04, 0x17
        /*001a*/ 	.short	(.L_13 - .L_12)
.L_12:
        /*001c*/ 	.word	0x00000000
        /*0020*/ 	.short	0x0003
        /*0022*/ 	.short	0x0018
        /*0024*/ 	.byte	0x00, 0xf0, 0x21, 0x00


	//----- nvinfo : EIATTR_KPARAM_INFO
	.align		4
.L_13:
        /*0028*/ 	.byte	0x04, 0x17
        /*002a*/ 	.short	(.L_15 - .L_14)
.L_14:
        /*002c*/ 	.word	0x00000000
        /*0030*/ 	.short	0x0002
        /*0032*/ 	.short	0x0010
        /*0034*/ 	.byte	0x00, 0xf0, 0x21, 0x00


	//----- nvinfo : EIATTR_KPARAM_INFO
	.align		4
.L_15:
        /*0038*/ 	.byte	0x04, 0x17
        /*003a*/ 	.short	(.L_17 - .L_16)
.L_16:
        /*003c*/ 	.word	0x00000000
        /*0040*/ 	.short	0x0001
        /*0042*/ 	.short	0x0008
        /*0044*/ 	.byte	0x00, 0xf0, 0x21, 0x00


	//----- nvinfo : EIATTR_KPARAM_INFO
	.align		4
.L_17:
        /*0048*/ 	.byte	0x04, 0x17
        /*004a*/ 	.short	(.L_19 - .L_18)
.L_18:
        /*004c*/ 	.word	0x00000000
        /*0050*/ 	.short	0x0000
        /*0052*/ 	.short	0x0000
        /*0054*/ 	.byte	0x00, 0xf0, 0x21, 0x00


	//----- nvinfo : EIATTR_MAXREG_COUNT
	.align		4
.L_19:
        /*0058*/ 	.byte	0x03, 0x1b
        /*005a*/ 	.short	0x00ff


	//----- nvinfo : EIATTR_EXIT_INSTR_OFFSETS
	.align		4
        /*005c*/ 	.byte	0x04, 0x1c
        /*005e*/ 	.short	(.L_21 - .L_20)


	//   ....[0]....
.L_20:
        /*0060*/ 	.word	0x000008b0


	//----- nvinfo : EIATTR_MAX_THREADS
	.align		4
.L_21:
        /*0064*/ 	.byte	0x04, 0x05
        /*0066*/ 	.short	(.L_23 - .L_22)
.L_22:
        /*0068*/ 	.word	0x00000080
        /*006c*/ 	.word	0x00000001
        /*0070*/ 	.word	0x00000001
.L_23:


//--------------------- .nv.callgraph             --------------------------
	.section	.nv.callgraph,"",@"SHT_CUDA_CALLGRAPH"
	.align	4
	.sectionentsize	8
	.align		4
        /*0000*/ 	.word	0x00000000
	.align		4
        /*0004*/ 	.word	0xffffffff
	.align		4
        /*0008*/ 	.word	0x00000000
	.align		4
        /*000c*/ 	.word	0xfffffffe
	.align		4
        /*0010*/ 	.word	0x00000000
	.align		4
        /*0014*/ 	.word	0xfffffffd
	.align		4
        /*0018*/ 	.word	0x00000000
	.align		4
        /*001c*/ 	.word	0xfffffffc


//--------------------- .nv.rel.action            --------------------------
	.section	.nv.rel.action,"",@"SHT_CUDA_RELOCINFO"
	.align	8
	.sectionentsize	8
        /*0000*/ 	.byte	0x73, 0x00, 0x00, 0x00, 0x00, 0x00, 0x00, 0x00, 0x00, 0x00, 0x00, 0x11, 0x25, 0x00, 0x05, 0x36


//--------------------- .nv.constant0.r_32_16_8_16_256_4_4_4 --------------------------
	.section	.nv.constant0.r_32_16_8_16_256_4_4_4,"a",@progbits
	.sectionflags	@""
	.align	4
.nv.constant0.r_32_16_8_16_256_4_4_4:
	.zero		384


//--------------------- .text.r_32_16_8_16_256_4_4_4 --------------------------
	.section	.text.r_32_16_8_16_256_4_4_4,"ax",@progbits
	.sectioninfo	@"SHI_REGISTERS=74"
	.align	128
        .global         r_32_16_8_16_256_4_4_4
        .type           r_32_16_8_16_256_4_4_4,@function
        .size           r_32_16_8_16_256_4_4_4,(.L_x_2 - r_32_16_8_16_256_4_4_4)
        .other          r_32_16_8_16_256_4_4_4,@"STO_CUDA_ENTRY STV_DEFAULT"
r_32_16_8_16_256_4_4_4:
.text.r_32_16_8_16_256_4_4_4:
[----:B------:R-:W-:Y:S02]  /*0000*/  MOV R1, c[0x0][0x28] ;  /* 0x00000a0000017a02 */ /* 0x000fe40000000f00 */
[----:B------:R-:W0:Y:S01]  /*0010*/  S2UR UR4, SR_CTAID.X ;  /* 0x00000000000479c3 */ /* 0x000e220000002500 */
[----:B------:R-:W1:Y:S01]  /*0020*/  S2R R4, SR_CTAID.Y ;  /* 0x0000000000047919 */ /* 0x000e620000002600 */
[----:B------:R-:W-:Y:S01]  /*0030*/  MOV R25, 0x4 ;  /* 0x0000000400197802 */ /* 0x000fe20000000f00 */
[----:B------:R-:W-:Y:S02]  /*0040*/  ULDC.64 UR6, c[0x0][0x118] ;  /* 0x0000460000067ab9 */ /* 0x000fe40000000a00 */
[----:B------:R-:W2:Y:S04]  /*0050*/  S2R R5, SR_TID.X ;  /* 0x0000000000057919 */ /* 0x000ea80000002100 */
[----:B------:R-:W3:Y:S01]  /*0060*/  S2R R7, SR_TID.Y ;  /* 0x0000000000077919 */ /* 0x000ee20000002200 */
[----:B0-----:R-:W-:-:S06]  /*0070*/  USHF.L.U32 UR4, UR4, 0x6, URZ ;  /* 0x0000000604047899 */ /* 0x001fcc000800063f */
[C---:B-1----:R-:W-:Y:S02]  /*0080*/  LEA R0, R4.reuse, UR4, 0xf ;  /* 0x0000000404007c11 */ /* 0x042fe4000f8e78ff */
[----:B--2---:R-:W-:Y:S02]  /*0090*/  LEA R4, R4, R5, 0x3 ;  /* 0x0000000504047211 */ /* 0x004fe400078e18ff */
[----:B------:R-:W-:Y:S02]  /*00a0*/  LEA R0, R5, R0, 0xc ;  /* 0x0000000005007211 */ /* 0x000fe400078e60ff */
[----:B------:R-:W-:Y:S02]  /*00b0*/  SHF.L.U32 R4, R4, 0xc, RZ ;  /* 0x0000000c04047819 */ /* 0x000fe400000006ff */
[C---:B---3--:R-:W-:Y:S02]  /*00c0*/  LEA R6, R7.reuse, R0, 0x2 ;  /* 0x0000000007067211 */ /* 0x048fe400078e10ff */
[----:B------:R-:W-:Y:S01]  /*00d0*/  LEA R24, R7, UR4, 0x2 ;  /* 0x0000000407187c11 */ /* 0x000fe2000f8e10ff */
[----:B------:R-:W-:-:S04]  /*00e0*/  IMAD.WIDE R4, R4, R25, c[0x0][0x168] ;  /* 0x00005a0004047625 */ /* 0x000fc800078e0219 */
[----:B------:R-:W-:-:S04]  /*00f0*/  IMAD.WIDE R2, R6, R25, c[0x0][0x178] ;  /* 0x00005e0006027625 */ /* 0x000fc800078e0219 */
[----:B------:R-:W-:Y:S01]  /*0100*/  IMAD.WIDE R24, R24, R25, c[0x0][0x170] ;  /* 0x00005c0018187625 */ /* 0x000fe200078e0219 */
[----:B------:R-:W-:Y:S01]  /*0110*/  IADD3 R70, P0, R4, 0x2000, RZ ;  /* 0x0000200004467810 */ /* 0x000fe20007f1e0ff */
[----:B------:R0:W5:Y:S03]  /*0120*/  LDG.E.128 R20, [R2.64+0x1000] ;  /* 0x0010000602147981 */ /* 0x000166000c1e1d00 */
[----:B------:R-:W-:Y:S01]  /*0130*/  IADD3 R58, P1, R24, 0x2000, RZ ;  /* 0x00002000183a7810 */ /* 0x000fe20007f3e0ff */
[----:B------:R0:W5:Y:S01]  /*0140*/  LDG.E.128 R16, [R2.64+0x2000] ;  /* 0x0020000602107981 */ /* 0x000162000c1e1d00 */
[----:B------:R-:W-:Y:S01]  /*0150*/  IADD3.X R71, RZ, R5, RZ, P0, !PT ;  /* 0x00000005ff477210 */ /* 0x000fe200007fe4ff */
[----:B------:R-:W-:Y:S01]  /*0160*/  CS2R R66, SRZ ;  /* 0x0000000000427805 */ /* 0x000fe2000001ff00 */
[----:B------:R-:W-:Y:S01]  /*0170*/  IADD3.X R59, RZ, R25, RZ, P1, !PT ;  /* 0x00000019ff3b7210 */ /* 0x000fe20000ffe4ff */
[----:B------:R0:W5:Y:S01]  /*0180*/  LDG.E.128 R12, [R2.64+0x3000] ;  /* 0x00300006020c7981 */ /* 0x000162000c1e1d00 */
[----:B------:R-:W-:Y:S01]  /*0190*/  CS2R R4, SRZ ;  /* 0x0000000000047805 */ /* 0x000fe2000001ff00 */
[----:B------:R-:W-:Y:S01]  /*01a0*/  MOV R68, RZ ;  /* 0x000000ff00447202 */ /* 0x000fe20000000f00 */
[----:B------:R-:W-:Y:S01]  /*01b0*/  CS2R R56, SRZ ;  /* 0x0000000000387805 */ /* 0x000fe2000001ff00 */
[----:B------:R0:W5:Y:S01]  /*01c0*/  LDG.E.128 R8, [R2.64] ;  /* 0x0000000602087981 */ /* 0x000162000c1e1d00 */
[----:B------:R-:W-:Y:S01]  /*01d0*/  MOV R7, RZ ;  /* 0x000000ff00077202 */ /* 0x000fe20000000f00 */
[----:B------:R-:W-:Y:S01]  /*01e0*/  CS2R R60, SRZ ;  /* 0x00000000003c7805 */ /* 0x000fe2000001ff00 */
[----:B------:R-:W-:Y:S01]  /*01f0*/  MOV R0, RZ ;  /* 0x000000ff00007202 */ /* 0x000fe20000000f00 */
[----:B------:R-:W-:Y:S01]  /*0200*/  CS2R R62, SRZ ;  /* 0x00000000003e7805 */ /* 0x000fe2000001ff00 */
[----:B------:R-:W-:Y:S01]  /*0210*/  CS2R R64, SRZ ;  /* 0x0000000000407805 */ /* 0x000fe2000001ff00 */
[----:B0-----:R-:W-:-:S02]  /*0220*/  CS2R R2, SRZ ;  /* 0x0000000000027805 */ /* 0x001fc4000001ff00 */
.L_x_0:
[----:B------:R-:W-:Y:S02]  /*0230*/  ULDC.64 UR4, c[0x0][0x118] ;  /* 0x0000460000047ab9 */ /* 0x000fe40000000a00 */
[----:B------:R-:W2:Y:S04]  /*0240*/  LDG.E.128 R24, [R70.64+-0x2000] ;  /* 0xffe0000446187981 */ /* 0x000ea8000c1e1d00 */
[----:B------:R-:W2:Y:S04]  /*0250*/  LDG.E.128 R28, [R58.64+-0x2000] ;  /* 0xffe000043a1c7981 */ /* 0x000ea8000c1e1d00 */
[----:B------:R-:W3:Y:S04]  /*0260*/  LDG.E.128 R32, [R58.64+-0x1000] ;  /* 0xfff000043a207981 */ /* 0x000ee8000c1e1d00 */
[----:B------:R-:W4:Y:S04]  /*0270*/  LDG.E.128 R36, [R58.64] ;  /* 0x000000043a247981 */ /* 0x000f28000c1e1d00 */
[----:B------:R-:W4:Y:S04]  /*0280*/  LDG.E.128 R40, [R58.64+0x1000] ;  /* 0x001000043a287981 */ /* 0x000f28000c1e1d00 */
[----:B------:R-:W4:Y:S04]  /*0290*/  LDG.E.128 R44, [R70.64+-0x1000] ;  /* 0xfff00004462c7981 */ /* 0x000f28000c1e1d00 */
[----:B------:R0:W4:Y:S01]  /*02a0*/  LDG.E.128 R48, [R70.64] ;  /* 0x0000000446307981 */ /* 0x000122000c1e1d00 */
[C---:B--2---:R-:W-:Y:S01]  /*02b0*/  FFMA R52, R24.reuse, R28, R5 ;  /* 0x0000001c18347223 */ /* 0x044fe20000000005 */
[C---:B------:R-:W-:Y:S01]  /*02c0*/  FFMA R2, R24.reuse, R29, R2 ;  /* 0x0000001d18027223 */ /* 0x040fe20000000002 */
[C---:B------:R-:W-:Y:S01]  /*02d0*/  FFMA R7, R24.reuse, R30, R7 ;  /* 0x0000001e18077223 */ /* 0x040fe20000000007 */
[----:B------:R-:W-:Y:S01]  /*02e0*/  FFMA R4, R24, R31, R4 ;  /* 0x0000001f18047223 */ /* 0x000fe20000000004 */
[----:B---3--:R-:W-:-:S02]  /*02f0*/  FFMA R5, R25, R32, R52 ;  /* 0x0000002019057223 */ /* 0x008fc40000000034 */
[----:B------:R0:W2:Y:S01]  /*0300*/  LDG.E.128 R52, [R70.64+0x1000] ;  /* 0x0010000446347981 */ /* 0x0000a2000c1e1d00 */
[----:B------:R-:W-:Y:S01]  /*0310*/  FFMA R24, R25, R33, R2 ;  /* 0x0000002119187223 */ /* 0x000fe20000000002 */
[----:B----4-:R-:W-:-:S03]  /*0320*/  FFMA R2, R26, R36, R5 ;  /* 0x000000241a027223 */ /* 0x010fc60000000005 */
[----:B------:R-:W-:Y:S01]  /*0330*/  FFMA R24, R26, R37, R24 ;  /* 0x000000251a187223 */ /* 0x000fe20000000018 */
[----:B------:R-:W-:-:S03]  /*0340*/  FFMA R5, R27, R40, R2 ;  /* 0x000000281b057223 */ /* 0x000fc60000000002 */
[----:B------:R-:W-:Y:S01]  /*0350*/  FFMA R2, R27, R41, R24 ;  /* 0x000000291b027223 */ /* 0x000fe20000000018 */
[C---:B------:R-:W-:Y:S01]  /*0360*/  FFMA R24, R44.reuse, R28, R3 ;  /* 0x0000001c2c187223 */ /* 0x040fe20000000003 */
[----:B------:R-:W-:-:S03]  /*0370*/  FFMA R0, R44, R29, R0 ;  /* 0x0000001d2c007223 */ /* 0x000fc60000000000 */
[C---:B------:R-:W-:Y:S01]  /*0380*/  FFMA R3, R45.reuse, R32, R24 ;  /* 0x000000202d037223 */ /* 0x040fe20000000018 */
[----:B------:R-:W-:-:S03]  /*0390*/  FFMA R24, R45, R33, R0 ;  /* 0x000000212d187223 */ /* 0x000fc60000000000 */
[C---:B------:R-:W-:Y:S01]  /*03a0*/  FFMA R0, R46.reuse, R36, R3 ;  /* 0x000000242e007223 */ /* 0x040fe20000000003 */
[----:B------:R-:W-:Y:S01]  /*03b0*/  FFMA R24, R46, R37, R24 ;  /* 0x000000252e187223 */ /* 0x000fe20000000018 */
[----:B0-----:R-:W-:Y:S02]  /*03c0*/  IADD3 R70, P0, R70, 0x10, RZ ;  /* 0x0000001046467810 */ /* 0x001fe40007f1e0ff */
[C---:B------:R-:W-:Y:S01]  /*03d0*/  FFMA R3, R47.reuse, R40, R0 ;  /* 0x000000282f037223 */ /* 0x040fe20000000000 */
[----:B------:R-:W-:Y:S01]  /*03e0*/  IADD3 R68, R68, 0x1, RZ ;  /* 0x0000000144447810 */ /* 0x000fe20007ffe0ff */
[----:B------:R-:W-:Y:S01]  /*03f0*/  FFMA R0, R47, R41, R24 ;  /* 0x000000292f007223 */ /* 0x000fe20000000018 */
[----:B------:R-:W-:Y:S01]  /*0400*/  FFMA R24, R48, R28, R61 ;  /* 0x0000001c30187223 */ /* 0x000fe2000000003d */
[----:B------:R-:W-:Y:S01]  /*0410*/  IADD3.X R71, RZ, R71, RZ, P0, !PT ;  /* 0x00000047ff477210 */ /* 0x000fe200007fe4ff */
[C---:B------:R-:W-:Y:S01]  /*0420*/  FFMA R7, R25.reuse, R34, R7 ;  /* 0x0000002219077223 */ /* 0x040fe20000000007 */
[----:B------:R-:W-:Y:S01]  /*0430*/  ISETP.NE.AND P0, PT, R68, 0x100, PT ;  /* 0x000001004400780c */ /* 0x000fe20003f05270 */
[----:B------:R-:W-:Y:S01]  /*0440*/  FFMA R4, R25, R35, R4 ;  /* 0x0000002319047223 */ /* 0x000fe20000000004 */
[-C--:B------:R-:W-:Y:S01]  /*0450*/  FFMA R67, R44, R30.reuse, R67 ;  /* 0x0000001e2c437223 */ /* 0x080fe20000000043 */
[C---:B------:R-:W-:Y:S01]  /*0460*/  FFMA R60, R48.reuse, R29, R60 ;  /* 0x0000001d303c7223 */ /* 0x040fe2000000003c */
[----:B------:R-:W-:Y:S01]  /*0470*/  FFMA R57, R48, R30, R57 ;  /* 0x0000001e30397223 */ /* 0x000fe20000000039 */
[----:B------:R-:W-:Y:S01]  /*0480*/  FFMA R25, R49, R32, R24 ;  /* 0x0000002031197223 */ /* 0x000fe20000000018 */
[-C--:B------:R-:W-:Y:S01]  /*0490*/  FFMA R44, R44, R31.reuse, R66 ;  /* 0x0000001f2c2c7223 */ /* 0x080fe20000000042 */
[----:B------:R-:W-:Y:S01]  /*04a0*/  FFMA R48, R48, R31, R56 ;  /* 0x0000001f30307223 */ /* 0x000fe20000000038 */
[C---:B------:R-:W-:Y:S01]  /*04b0*/  FFMA R67, R45.reuse, R34, R67 ;  /* 0x000000222d437223 */ /* 0x040fe20000000043 */
[----:B------:R-:W-:Y:S01]  /*04c0*/  FFMA R24, R50, R36, R25 ;  /* 0x0000002432187223 */ /* 0x000fe20000000019 */
[----:B------:R-:W-:Y:S01]  /*04d0*/  FFMA R44, R45, R35, R44 ;  /* 0x000000232d2c7223 */ /* 0x000fe2000000002c */
[C---:B------:R-:W-:Y:S01]  /*04e0*/  FFMA R60, R49.reuse, R33, R60 ;  /* 0x00000021313c7223 */ /* 0x040fe2000000003c */
[C---:B------:R-:W-:Y:S01]  /*04f0*/  FFMA R57, R49.reuse, R34, R57 ;  /* 0x0000002231397223 */ /* 0x040fe20000000039 */
[----:B------:R-:W-:Y:S01]  /*0500*/  FFMA R48, R49, R35, R48 ;  /* 0x0000002331307223 */ /* 0x000fe20000000030 */
[CC--:B------:R-:W-:Y:S01]  /*0510*/  FFMA R7, R26.reuse, R38.reuse, R7 ;  /* 0x000000261a077223 */ /* 0x0c0fe20000000007 */
[-C--:B------:R-:W-:Y:S01]  /*0520*/  FFMA R4, R26, R39.reuse, R4 ;  /* 0x000000271a047223 */ /* 0x080fe20000000004 */
[CC--:B------:R-:W-:Y:S01]  /*0530*/  FFMA R67, R46.reuse, R38.reuse, R67 ;  /* 0x000000262e437223 */ /* 0x0c0fe20000000043 */
[----:B------:R-:W-:Y:S01]  /*0540*/  FFMA R44, R46, R39, R44 ;  /* 0x000000272e2c7223 */ /* 0x000fe2000000002c */
[----:B------:R-:W-:Y:S01]  /*0550*/  IADD3 R58, P1, R58, 0x4000, RZ ;  /* 0x000040003a3a7810 */ /* 0x000fe20007f3e0ff */
[C---:B------:R-:W-:Y:S01]  /*0560*/  FFMA R60, R50.reuse, R37, R60 ;  /* 0x00000025323c7223 */ /* 0x040fe2000000003c */
[C---:B------:R-:W-:Y:S01]  /*0570*/  FFMA R57, R50.reuse, R38, R57 ;  /* 0x0000002632397223 */ /* 0x040fe20000000039 */
[----:B------:R-:W-:Y:S01]  /*0580*/  FFMA R48, R50, R39, R48 ;  /* 0x0000002732307223 */ /* 0x000fe20000000030 */
[CC--:B------:R-:W-:Y:S01]  /*0590*/  FFMA R7, R27.reuse, R42.reuse, R7 ;  /* 0x0000002a1b077223 */ /* 0x0c0fe20000000007 */
[-C--:B------:R-:W-:Y:S01]  /*05a0*/  FFMA R4, R27, R43.reuse, R4 ;  /* 0x0000002b1b047223 */ /* 0x080fe20000000004 */
[C---:B------:R-:W-:Y:S01]  /*05b0*/  FFMA R67, R47.reuse, R42, R67 ;  /* 0x0000002a2f437223 */ /* 0x040fe20000000043 */
[----:B------:R-:W-:Y:S01]  /*05c0*/  FFMA R66, R47, R43, R44 ;  /* 0x0000002b2f427223 */ /* 0x000fe2000000002c */
[----:B------:R-:W-:Y:S01]  /*05d0*/  IADD3.X R59, RZ, R59, RZ, P1, !PT ;  /* 0x0000003bff3b7210 */ /* 0x000fe20000ffe4ff */
[C---:B------:R-:W-:Y:S01]  /*05e0*/  FFMA R61, R51.reuse, R40, R24 ;  /* 0x00000028333d7223 */ /* 0x040fe20000000018 */
[C---:B------:R-:W-:Y:S01]  /*05f0*/  FFMA R60, R51.reuse, R41, R60 ;  /* 0x00000029333c7223 */ /* 0x040fe2000000003c */
[C---:B------:R-:W-:Y:S01]  /*0600*/  FFMA R57, R51.reuse, R42, R57 ;  /* 0x0000002a33397223 */ /* 0x040fe20000000039 */
[----:B------:R-:W-:Y:S01]  /*0610*/  FFMA R56, R51, R43, R48 ;  /* 0x0000002b33387223 */ /* 0x000fe20000000030 */
[C---:B--2---:R-:W-:Y:S01]  /*0620*/  FFMA R28, R52.reuse, R28, R65 ;  /* 0x0000001c341c7223 */ /* 0x044fe20000000041 */
[C---:B------:R-:W-:Y:S01]  /*0630*/  FFMA R64, R52.reuse, R29, R64 ;  /* 0x0000001d34407223 */ /* 0x040fe20000000040 */
[C---:B------:R-:W-:Y:S01]  /*0640*/  FFMA R63, R52.reuse, R30, R63 ;  /* 0x0000001e343f7223 */ /* 0x040fe2000000003f */
[----:B------:R-:W-:Y:S01]  /*0650*/  FFMA R52, R52, R31, R62 ;  /* 0x0000001f34347223 */ /* 0x000fe2000000003e */
[C---:B------:R-:W-:Y:S01]  /*0660*/  FFMA R25, R53.reuse, R32, R28 ;  /* 0x0000002035197223 */ /* 0x040fe2000000001c */
        /* <DEDUP_REMOVED lines=11> */
[----:B------:R-:W-:Y:S05]  /*0720*/  @P0 BRA `(.L_x_0) ;  /* 0xfffffb0000000947 */ /* 0x000fea000383ffff */
[----:B-----5:R-:W-:Y:S01]  /*0730*/  FADD R20, R20, R3 ;  /* 0x0000000314147221 */ /* 0x020fe20000000000 */
[----:B------:R-:W-:Y:S01]  /*0740*/  FADD R21, R21, R0 ;  /* 0x0000000015157221 */ /* 0x000fe20000000000 */
[----:B------:R-:W-:Y:S01]  /*0750*/  IADD3 R3, R6, 0x400, RZ ;  /* 0x0000040006037810 */ /* 0x000fe20007ffe0ff */
[----:B------:R-:W-:Y:S01]  /*0760*/  FADD R9, R9, R2 ;  /* 0x0000000209097221 */ /* 0x000fe20000000000 */
[----:B------:R-:W-:Y:S01]  /*0770*/  MOV R0, 0x4 ;  /* 0x0000000400007802 */ /* 0x000fe20000000f00 */
[----:B------:R-:W-:Y:S01]  /*0780*/  FADD R22, R22, R67 ;  /* 0x0000004316167221 */ /* 0x000fe20000000000 */
        /* <DEDUP_REMOVED lines=10> */
[----:B------:R-:W-:Y:S01]  /*0830*/  IMAD.WIDE R2, R3, R0, c[0x0][0x160] ;  /* 0x0000580003027625 */ /* 0x000fe200078e0200 */
[----:B------:R-:W-:Y:S01]  /*0840*/  FADD R10, R10, R7 ;  /* 0x000000070a0a7221 */ /* 0x000fe20000000000 */
[----:B------:R-:W-:Y:S01]  /*0850*/  FADD R11, R11, R4 ;  /* 0x000000040b0b7221 */ /* 0x000fe20000000000 */
[----:B------:R-:W-:-:S02]  /*0860*/  ULDC.64 UR4, c[0x0][0x118] ;  /* 0x0000460000047ab9 */ /* 0x000fc40000000a00 */
[----:B------:R-:W-:Y:S04]  /*0870*/  STG.E.128 [R2.64], R20 ;  /* 0x0000001402007986 */ /* 0x000fe8000c101d04 */
[----:B------:R-:W-:Y:S04]  /*0880*/  STG.E.128 [R2.64+0x1000], R16 ;  /* 0x0010001002007986 */ /* 0x000fe8000c101d04 */
[----:B------:R-:W-:Y:S04]  /*0890*/  STG.E.128 [R2.64+0x2000], R12 ;  /* 0x0020000c02007986 */ /* 0x000fe8000c101d04 */
[----:B------:R-:W-:Y:S01]  /*08a0*/  STG.E.128 [R2.64+-0x1000], R8 ;  /* 0xfff0000802007986 */ /* 0x000fe2000c101d04 */
[----:B------:R-:W-:Y:S05]  /*08b0*/  EXIT ;  /* 0x000000000000794d */ /* 0x000fea0003800000 */
.L_x_1:
[----:B------:R-:W-:-:S00]  /*08c0*/  BRA `(.L_x_1) ;  /* 0xfffffff000007947 */ /* 0x000fc0000383ffff */
[----:B------:R-:W-:-:S00]  /*08d0*/  NOP ;  /* 0x0000000000007918 */ /* 0x000fc00000000000 */
        /* <DEDUP_REMOVED lines=10> */
.L_x_2:
